//
// Generated by NVIDIA NVVM Compiler
//
// Compiler Build ID: CL-36424714
// Cuda compilation tools, release 13.0, V13.0.88
// Based on NVVM 20.0.0
//

.version 9.0
.target sm_100
.address_size 64

	// .globl	_Z4pushPdS_S_S_id
.extern .shared .align 16 .b8 local_bins[];

.visible .entry _Z4pushPdS_S_S_id(
	.param .u64 .ptr .align 1 _Z4pushPdS_S_S_id_param_0,
	.param .u64 .ptr .align 1 _Z4pushPdS_S_S_id_param_1,
	.param .u64 .ptr .align 1 _Z4pushPdS_S_S_id_param_2,
	.param .u64 .ptr .align 1 _Z4pushPdS_S_S_id_param_3,
	.param .u32 _Z4pushPdS_S_S_id_param_4,
	.param .f64 _Z4pushPdS_S_S_id_param_5
)
{
	.reg .pred 	%p<3>;
	.reg .b32 	%r<12>;
	.reg .b64 	%rd<14>;
	.reg .b64 	%fd<9>;

	ld.param.u64 	%rd5, [_Z4pushPdS_S_S_id_param_0];
	ld.param.u64 	%rd6, [_Z4pushPdS_S_S_id_param_1];
	ld.param.u64 	%rd7, [_Z4pushPdS_S_S_id_param_2];
	ld.param.u64 	%rd8, [_Z4pushPdS_S_S_id_param_3];
	ld.param.u32 	%r6, [_Z4pushPdS_S_S_id_param_4];
	ld.param.f64 	%fd1, [_Z4pushPdS_S_S_id_param_5];
	mov.u32 	%r7, %tid.x;
	mov.u32 	%r1, %ntid.x;
	mov.u32 	%r8, %ctaid.x;
	mad.lo.s32 	%r11, %r1, %r8, %r7;
	setp.ge.s32 	%p1, %r11, %r6;
	@%p1 bra 	$L__BB0_3;
	mov.u32 	%r9, %nctaid.x;
	mul.lo.s32 	%r3, %r1, %r9;
	cvta.to.global.u64 	%rd1, %rd5;
	cvta.to.global.u64 	%rd2, %rd7;
	cvta.to.global.u64 	%rd3, %rd6;
	cvta.to.global.u64 	%rd4, %rd8;
$L__BB0_2:
	mul.wide.s32 	%rd9, %r11, 8;
	add.s64 	%rd10, %rd1, %rd9;
	ld.global.f64 	%fd2, [%rd10];
	add.s64 	%rd11, %rd2, %rd9;
	ld.global.f64 	%fd3, [%rd11];
	fma.rn.f64 	%fd4, %fd1, %fd3, %fd2;
	add.s64 	%rd12, %rd3, %rd9;
	cvt.rmi.s32.f64 	%r10, %fd4;
	cvt.rn.f64.s32 	%fd5, %r10;
	sub.f64 	%fd6, %fd4, %fd5;
	st.global.f64 	[%rd12], %fd6;
	ld.global.f64 	%fd7, [%rd11];
	mul.f64 	%fd8, %fd7, 0d3FF028F5C28F5C29;
	add.s64 	%rd13, %rd4, %rd9;
	st.global.f64 	[%rd13], %fd8;
	add.s32 	%r11, %r11, %r3;
	setp.lt.s32 	%p2, %r11, %r6;
	@%p2 bra 	$L__BB0_2;
$L__BB0_3:
	ret;

}
	// .globl	_Z9histogramPdPiii
.visible .entry _Z9histogramPdPiii(
	.param .u64 .ptr .align 1 _Z9histogramPdPiii_param_0,
	.param .u64 .ptr .align 1 _Z9histogramPdPiii_param_1,
	.param .u32 _Z9histogramPdPiii_param_2,
	.param .u32 _Z9histogramPdPiii_param_3
)
{
	.reg .pred 	%p<5>;
	.reg .b32 	%r<23>;
	.reg .b64 	%rd<9>;
	.reg .b64 	%fd<4>;

	ld.param.u64 	%rd2, [_Z9histogramPdPiii_param_0];
	ld.param.u64 	%rd3, [_Z9histogramPdPiii_param_1];
	ld.param.u32 	%r8, [_Z9histogramPdPiii_param_2];
	ld.param.u32 	%r9, [_Z9histogramPdPiii_param_3];
	mov.u32 	%r1, %tid.x;
	setp.ge.u32 	%p1, %r1, %r9;
	shl.b32 	%r10, %r1, 2;
	mov.u32 	%r11, local_bins;
	add.s32 	%r2, %r11, %r10;
	@%p1 bra 	$L__BB1_2;
	mov.b32 	%r12, 0;
	st.shared.u32 	[%r2], %r12;
$L__BB1_2:
	bar.sync 	0;
	mov.u32 	%r3, %ntid.x;
	mov.u32 	%r13, %ctaid.x;
	mad.lo.s32 	%r22, %r3, %r13, %r1;
	setp.ge.s32 	%p2, %r22, %r8;
	@%p2 bra 	$L__BB1_5;
	cvt.rn.f64.s32 	%fd1, %r9;
	mov.u32 	%r14, %nctaid.x;
	mul.lo.s32 	%r5, %r3, %r14;
	cvta.to.global.u64 	%rd1, %rd2;
$L__BB1_4:
	mul.wide.s32 	%rd4, %r22, 8;
	add.s64 	%rd5, %rd1, %rd4;
	ld.global.f64 	%fd2, [%rd5];
	mul.f64 	%fd3, %fd2, %fd1;
	cvt.rmi.s32.f64 	%r15, %fd3;
	shl.b32 	%r16, %r15, 2;
	add.s32 	%r18, %r11, %r16;
	atom.shared.add.u32 	%r19, [%r18], 1;
	add.s32 	%r22, %r22, %r5;
	setp.lt.s32 	%p3, %r22, %r8;
	@%p3 bra 	$L__BB1_4;
$L__BB1_5:
	setp.ge.u32 	%p4, %r1, %r9;
	bar.sync 	0;
	@%p4 bra 	$L__BB1_7;
	cvta.to.global.u64 	%rd6, %rd3;
	mul.wide.u32 	%rd7, %r1, 4;
	add.s64 	%rd8, %rd6, %rd7;
	ld.shared.u32 	%r20, [%r2];
	atom.global.add.u32 	%r21, [%rd8], %r20;
$L__BB1_7:
	ret;

}


// ===== COMPILED SASS (sm_100) =====

	.target	sm_100

	.elftype	@"ET_EXEC"


//--------------------- .note.nv.tkinfo           --------------------------
	.section	.note.nv.tkinfo,"",@"SHT_NOTE"
	.sectionflags	@"SHF_NOTE_NV_TKINFO"
	.tkinfo
        /*0018*/ 	.word	0x00000002
        /*0030*/ 	.string	""
        /*0030*/ 	.string	"ptxas"
        /*0030*/ 	.string	"Cuda compilation tools, release 13.0, V13.0.88"
        /*0030*/ 	.string	"Build cuda_13.0.r13.0/compiler.36424714_0"
        /*0030*/ 	.string	"-arch sm_100 -m 64 "



//--------------------- .note.nv.cuinfo           --------------------------
	.section	.note.nv.cuinfo,"",@"SHT_NOTE"
	.sectionflags	@"SHF_NOTE_NV_CUINFO"
        /*0018*/ 	.short	0x0002
        /*001a*/ 	.short	0x0064
        /*001c*/ 	.short	0x0082
	.zero		2


//--------------------- .nv.info                  --------------------------
	.section	.nv.info,"",@"SHT_CUDA_INFO"
	.align	4


	//----- nvinfo : EIATTR_REGCOUNT
	.align		4
        /*0000*/ 	.byte	0x04, 0x2f
        /*0002*/ 	.short	(.L_1 - .L_0)
	.align		4
.L_0:
        /*0004*/ 	.word	index@(_Z4pushPdS_S_S_id)
        /*0008*/ 	.word	0x0000001a


	//----- nvinfo : EIATTR_FRAME_SIZE
	.align		4
.L_1:
        /*000c*/ 	.byte	0x04, 0x11
        /*000e*/ 	.short	(.L_3 - .L_2)
	.align		4
.L_2:
        /*0010*/ 	.word	index@(_Z4pushPdS_S_S_id)
        /*0014*/ 	.word	0x00000000


	//----- nvinfo : EIATTR_REGCOUNT
	.align		4
.L_3:
        /*0018*/ 	.byte	0x04, 0x2f
        /*001a*/ 	.short	(.L_5 - .L_4)
	.align		4
.L_4:
        /*001c*/ 	.word	index@(_Z9histogramPdPiii)
        /*0020*/ 	.word	0x00000010


	//----- nvinfo : EIATTR_FRAME_SIZE
	.align		4
.L_5:
        /*0024*/ 	.byte	0x04, 0x11
        /*0026*/ 	.short	(.L_7 - .L_6)
	.align		4
.L_6:
        /*0028*/ 	.word	index@(_Z9histogramPdPiii)
        /*002c*/ 	.word	0x00000000


	//----- nvinfo : EIATTR_MIN_STACK_SIZE
	.align		4
.L_7:
        /*0030*/ 	.byte	0x04, 0x12
        /*0032*/ 	.short	(.L_9 - .L_8)
	.align		4
.L_8:
        /*0034*/ 	.word	index@(_Z9histogramPdPiii)
        /*0038*/ 	.word	0x00000000


	//----- nvinfo : EIATTR_MIN_STACK_SIZE
	.align		4
.L_9:
        /*003c*/ 	.byte	0x04, 0x12
        /*003e*/ 	.short	(.L_11 - .L_10)
	.align		4
.L_10:
        /*0040*/ 	.word	index@(_Z4pushPdS_S_S_id)
        /*0044*/ 	.word	0x00000000
.L_11:


//--------------------- .nv.compat                --------------------------
	.section	.nv.compat,"",@"SHT_CUDA_COMPAT_INFO"
	.align	4
        /*0000*/ 	.byte	0x02, 0x09, 0x00, 0x00, 0x02, 0x02, 0x01, 0x00, 0x02, 0x05, 0x05, 0x00, 0x03, 0x07, 0x01, 0x01
        /*0010*/ 	.byte	0x02, 0x03, 0x00, 0x00, 0x02, 0x06, 0x01, 0x00, 0x04, 0x0b, 0x08, 0x00, 0x01, 0x00, 0x00, 0x00
        /*0020*/ 	.byte	0x00, 0x00, 0x00, 0x00


//--------------------- .nv.info._Z9histogramPdPiii --------------------------
	.section	.nv.info._Z9histogramPdPiii,"",@"SHT_CUDA_INFO"
	.sectionflags	@""
	.align	4


	//----- nvinfo : EIATTR_CUDA_API_VERSION
	.align		4
        /*0000*/ 	.byte	0x04, 0x37
        /*0002*/ 	.short	(.L_13 - .L_12)
.L_12:
        /*0004*/ 	.word	0x00000082


	//----- nvinfo : EIATTR_KPARAM_INFO
	.align		4
.L_13:
        /*0008*/ 	.byte	0x04, 0x17
        /*000a*/ 	.short	(.L_15 - .L_14)
.L_14:
        /*000c*/ 	.word	0x00000000
        /*0010*/ 	.short	0x0003
        /*0012*/ 	.short	0x0014
        /*0014*/ 	.byte	0x00, 0xf0, 0x11, 0x00


	//----- nvinfo : EIATTR_KPARAM_INFO
	.align		4
.L_15:
        /*0018*/ 	.byte	0x04, 0x17
        /*001a*/ 	.short	(.L_17 - .L_16)
.L_16:
        /*001c*/ 	.word	0x00000000
        /*0020*/ 	.short	0x0002
        /*0022*/ 	.short	0x0010
        /*0024*/ 	.byte	0x00, 0xf0, 0x11, 0x00


	//----- nvinfo : EIATTR_KPARAM_INFO
	.align		4
.L_17:
        /*0028*/ 	.byte	0x04, 0x17
        /*002a*/ 	.short	(.L_19 - .L_18)
.L_18:
        /*002c*/ 	.word	0x00000000
        /*0030*/ 	.short	0x0001
        /*0032*/ 	.short	0x0008
        /*0034*/ 	.byte	0x00, 0xf5, 0x21, 0x00


	//----- nvinfo : EIATTR_KPARAM_INFO
	.align		4
.L_19:
        /*0038*/ 	.byte	0x04, 0x17
        /*003a*/ 	.short	(.L_21 - .L_20)
.L_20:
        /*003c*/ 	.word	0x00000000
        /*0040*/ 	.short	0x0000
        /*0042*/ 	.short	0x0000
        /*0044*/ 	.byte	0x00, 0xf5, 0x21, 0x00


	//----- nvinfo : EIATTR_SPARSE_MMA_MASK
	.align		4
.L_21:
        /*0048*/ 	.byte	0x03, 0x50
        /*004a*/ 	.short	0x0000


	//----- nvinfo : EIATTR_MAXREG_COUNT
	.align		4
        /*004c*/ 	.byte	0x03, 0x1b
        /*004e*/ 	.short	0x00ff


	//----- nvinfo : EIATTR_NUM_BARRIERS
	.align		4
        /*0050*/ 	.byte	0x02, 0x4c
        /*0052*/ 	.byte	0x01
	.zero		1


	//----- nvinfo : EIATTR_MERCURY_ISA_VERSION
	.align		4
        /*0054*/ 	.byte	0x03, 0x5f
        /*0056*/ 	.short	0x0101


	//----- nvinfo : EIATTR_VRC_CTA_INIT_COUNT
	.align		4
        /*0058*/ 	.byte	0x02, 0x4a
	.zero		1
	.zero		1


	//----- nvinfo : EIATTR_EXIT_INSTR_OFFSETS
	.align		4
        /*005c*/ 	.byte	0x04, 0x1c
        /*005e*/ 	.short	(.L_23 - .L_22)


	//   ....[0]....
.L_22:
        /*0060*/ 	.word	0x00000220


	//   ....[1]....
        /*0064*/ 	.word	0x00000270


	//----- nvinfo : EIATTR_CRS_STACK_SIZE
	.align		4
.L_23:
        /*0068*/ 	.byte	0x04, 0x1e
        /*006a*/ 	.short	(.L_25 - .L_24)
.L_24:
        /*006c*/ 	.word	0x00000000


	//----- nvinfo : EIATTR_CBANK_PARAM_SIZE
	.align		4
.L_25:
        /*0070*/ 	.byte	0x03, 0x19
        /*0072*/ 	.short	0x0018


	//----- nvinfo : EIATTR_PARAM_CBANK
	.align		4
        /*0074*/ 	.byte	0x04, 0x0a
        /*0076*/ 	.short	(.L_27 - .L_26)
	.align		4
.L_26:
        /*0078*/ 	.word	index@(.nv.constant0._Z9histogramPdPiii)
        /*007c*/ 	.short	0x0380
        /*007e*/ 	.short	0x0018


	//----- nvinfo : EIATTR_SW_WAR
	.align		4
.L_27:
        /*0080*/ 	.byte	0x04, 0x36
        /*0082*/ 	.short	(.L_29 - .L_28)
.L_28:
        /*0084*/ 	.word	0x00000008
.L_29:


//--------------------- .nv.info._Z4pushPdS_S_S_id --------------------------
	.section	.nv.info._Z4pushPdS_S_S_id,"",@"SHT_CUDA_INFO"
	.sectionflags	@""
	.align	4


	//----- nvinfo : EIATTR_CUDA_API_VERSION
	.align		4
        /*0000*/ 	.byte	0x04, 0x37
        /*0002*/ 	.short	(.L_31 - .L_30)
.L_30:
        /*0004*/ 	.word	0x00000082


	//----- nvinfo : EIATTR_KPARAM_INFO
	.align		4
.L_31:
        /*0008*/ 	.byte	0x04, 0x17
        /*000a*/ 	.short	(.L_33 - .L_32)
.L_32:
        /*000c*/ 	.word	0x00000000
        /*0010*/ 	.short	0x0005
        /*0012*/ 	.short	0x0028
        /*0014*/ 	.byte	0x00, 0xf0, 0x21, 0x00


	//----- nvinfo : EIATTR_KPARAM_INFO
	.align		4
.L_33:
        /*0018*/ 	.byte	0x04, 0x17
        /*001a*/ 	.short	(.L_35 - .L_34)
.L_34:
        /*001c*/ 	.word	0x00000000
        /*0020*/ 	.short	0x0004
        /*0022*/ 	.short	0x0020
        /*0024*/ 	.byte	0x00, 0xf0, 0x11, 0x00


	//----- nvinfo : EIATTR_KPARAM_INFO
	.align		4
.L_35:
        /*0028*/ 	.byte	0x04, 0x17
        /*002a*/ 	.short	(.L_37 - .L_36)
.L_36:
        /*002c*/ 	.word	0x00000000
        /*0030*/ 	.short	0x0003
        /*0032*/ 	.short	0x0018
        /*0034*/ 	.byte	0x00, 0xf5, 0x21, 0x00


	//----- nvinfo : EIATTR_KPARAM_INFO
	.align		4
.L_37:
        /*0038*/ 	.byte	0x04, 0x17
        /*003a*/ 	.short	(.L_39 - .L_38)
.L_38:
        /*003c*/ 	.word	0x00000000
        /*0040*/ 	.short	0x0002
        /*0042*/ 	.short	0x0010
        /*0044*/ 	.byte	0x00, 0xf5, 0x21, 0x00


	//----- nvinfo : EIATTR_KPARAM_INFO
	.align		4
.L_39:
        /*0048*/ 	.byte	0x04, 0x17
        /*004a*/ 	.short	(.L_41 - .L_40)
.L_40:
        /*004c*/ 	.word	0x00000000
        /*0050*/ 	.short	0x0001
        /*0052*/ 	.short	0x0008
        /*0054*/ 	.byte	0x00, 0xf5, 0x21, 0x00


	//----- nvinfo : EIATTR_KPARAM_INFO
	.align		4
.L_41:
        /*0058*/ 	.byte	0x04, 0x17
        /*005a*/ 	.short	(.L_43 - .L_42)
.L_42:
        /*005c*/ 	.word	0x00000000
        /*0060*/ 	.short	0x0000
        /*0062*/ 	.short	0x0000
        /*0064*/ 	.byte	0x00, 0xf5, 0x21, 0x00


	//----- nvinfo : EIATTR_SPARSE_MMA_MASK
	.align		4
.L_43:
        /*0068*/ 	.byte	0x03, 0x50
        /*006a*/ 	.short	0x0000


	//----- nvinfo : EIATTR_MAXREG_COUNT
	.align		4
        /*006c*/ 	.byte	0x03, 0x1b
        /*006e*/ 	.short	0x00ff


	//----- nvinfo : EIATTR_MERCURY_ISA_VERSION
	.align		4
        /*0070*/ 	.byte	0x03, 0x5f
        /*0072*/ 	.short	0x0101


	//----- nvinfo : EIATTR_VRC_CTA_INIT_COUNT
	.align		4
        /*0074*/ 	.byte	0x02, 0x4a
	.zero		1
	.zero		1


	//----- nvinfo : EIATTR_EXIT_INSTR_OFFSETS
	.align		4
        /*0078*/ 	.byte	0x04, 0x1c
        /*007a*/ 	.short	(.L_45 - .L_44)


	//   ....[0]....
.L_44:
        /*007c*/ 	.word	0x00000070


	//   ....[1]....
        /*0080*/ 	.word	0x00000230


	//----- nvinfo : EIATTR_CRS_STACK_SIZE
	.align		4
.L_45:
        /*0084*/ 	.byte	0x04, 0x1e
        /*0086*/ 	.short	(.L_47 - .L_46)
.L_46:
        /*0088*/ 	.word	0x00000000


	//----- nvinfo : EIATTR_CBANK_PARAM_SIZE
	.align		4
.L_47:
        /*008c*/ 	.byte	0x03, 0x19
        /*008e*/ 	.short	0x0030


	//----- nvinfo : EIATTR_PARAM_CBANK
	.align		4
        /*0090*/ 	.byte	0x04, 0x0a
        /*0092*/ 	.short	(.L_49 - .L_48)
	.align		4
.L_48:
        /*0094*/ 	.word	index@(.nv.constant0._Z4pushPdS_S_S_id)
        /*0098*/ 	.short	0x0380
        /*009a*/ 	.short	0x0030


	//----- nvinfo : EIATTR_SW_WAR
	.align		4
.L_49:
        /*009c*/ 	.byte	0x04, 0x36
        /*009e*/ 	.short	(.L_51 - .L_50)
.L_50:
        /*00a0*/ 	.word	0x00000008
.L_51:


//--------------------- .nv.callgraph             --------------------------
	.section	.nv.callgraph,"",@"SHT_CUDA_CALLGRAPH"
	.align	4
	.sectionentsize	8
	.align		4
        /*0000*/ 	.word	0x00000000
	.align		4
        /*0004*/ 	.word	0xffffffff
	.align		4
        /*0008*/ 	.word	0x00000000
	.align		4
        /*000c*/ 	.word	0xfffffffe
	.align		4
        /*0010*/ 	.word	0x00000000
	.align		4
        /*0014*/ 	.word	0xfffffffd
	.align		4
        /*0018*/ 	.word	0x00000000
	.align		4
        /*001c*/ 	.word	0xfffffffc


//--------------------- .text._Z9histogramPdPiii  --------------------------
	.section	.text._Z9histogramPdPiii,"ax",@progbits
	.align	128
        .global         _Z9histogramPdPiii
        .type           _Z9histogramPdPiii,@function
        .size           _Z9histogramPdPiii,(.L_x_6 - _Z9histogramPdPiii)
        .other          _Z9histogramPdPiii,@"STO_CUDA_ENTRY STV_DEFAULT"
_Z9histogramPdPiii:
.text._Z9histogramPdPiii:
[----:B------:R-:W-:Y:S01]  /*0000*/  LDC R1, c[0x0][0x37c] ;  /* 0x0000df00ff017b82 */ /* 0x000fe20000000800 */
[----:B------:R-:W0:Y:S07]  /*0010*/  S2R R13, SR_TID.X ;  /* 0x00000000000d7919 */ /* 0x000e2e0000002100 */
[----:B------:R-:W1:Y:S01]  /*0020*/  S2UR UR5, SR_CgaCtaId ;  /* 0x00000000000579c3 */ /* 0x000e620000008800 */
[----:B------:R-:W2:Y:S01]  /*0030*/  LDCU UR6, c[0x0][0x360] ;  /* 0x00006c00ff0677ac */ /* 0x000ea20008000800 */
[----:B------:R-:W-:Y:S01]  /*0040*/  BSSY.RECONVERGENT B0, `(.L_x_0) ;  /* 0x000001c000007945 */ /* 0x000fe20003800200 */
[----:B------:R-:W2:Y:S01]  /*0050*/  S2R R4, SR_CTAID.X ;  /* 0x0000000000047919 */ /* 0x000ea20000002500 */
[----:B------:R-:W0:Y:S01]  /*0060*/  LDCU UR7, c[0x0][0x394] ;  /* 0x00007280ff0777ac */ /* 0x000e220008000800 */
[----:B------:R-:W3:Y:S01]  /*0070*/  LDCU UR10, c[0x0][0x390] ;  /* 0x00007200ff0a77ac */ /* 0x000ee20008000800 */
[----:B------:R-:W-:Y:S01]  /*0080*/  UMOV UR4, 0x400 ;  /* 0x0000040000047882 */ /* 0x000fe20000000000 */
[----:B------:R-:W4:Y:S01]  /*0090*/  LDCU.64 UR8, c[0x0][0x358] ;  /* 0x00006b00ff0877ac */ /* 0x000f220008000a00 */
[----:B-1----:R-:W-:Y:S01]  /*00a0*/  ULEA UR4, UR5, UR4, 0x18 ;  /* 0x0000000405047291 */ /* 0x002fe2000f8ec0ff */
[----:B0-----:R-:W-:-:S05]  /*00b0*/  ISETP.GE.U32.AND P0, PT, R13, UR7, PT ;  /* 0x000000070d007c0c */ /* 0x001fca000bf06070 */
[----:B------:R-:W-:Y:S01]  /*00c0*/  LEA R0, R13, UR4, 0x2 ;  /* 0x000000040d007c11 */ /* 0x000fe2000f8e10ff */
[----:B--2---:R-:W-:-:S05]  /*00d0*/  IMAD R4, R4, UR6, R13 ;  /* 0x0000000604047c24 */ /* 0x004fca000f8e020d */
[----:B---3--:R-:W-:Y:S02]  /*00e0*/  ISETP.GE.AND P1, PT, R4, UR10, PT ;  /* 0x0000000a04007c0c */ /* 0x008fe4000bf26270 */
[----:B------:R0:W-:Y:S01]  /*00f0*/  @!P0 STS [R0], RZ ;  /* 0x000000ff00008388 */ /* 0x0001e20000000800 */
[----:B------:R-:W-:Y:S10]  /*0100*/  BAR.SYNC.DEFER_BLOCKING 0x0 ;  /* 0x0000000000007b1d */ /* 0x000ff40000010000 */
[----:B0---4-:R-:W-:Y:S05]  /*0110*/  @P1 BRA `(.L_x_1) ;  /* 0x0000000000381947 */ /* 0x011fea0003800000 */
[----:B------:R-:W0:Y:S01]  /*0120*/  LDC R10, c[0x0][0x370] ;  /* 0x0000dc00ff0a7b82 */ /* 0x000e220000000800 */
[----:B------:R-:W1:Y:S01]  /*0130*/  I2F.F64 R2, UR7 ;  /* 0x0000000700027d12 */ /* 0x000e620008201c00 */
[----:B------:R-:W-:-:S06]  /*0140*/  IMAD.MOV.U32 R11, RZ, RZ, R4 ;  /* 0x000000ffff0b7224 */ /* 0x000fcc00078e0004 */
[----:B------:R-:W2:Y:S01]  /*0150*/  LDC.64 R8, c[0x0][0x380] ;  /* 0x0000e000ff087b82 */ /* 0x000ea20000000a00 */
[----:B01----:R-:W-:-:S07]  /*0160*/  IMAD R10, R10, UR6, RZ ;  /* 0x000000060a0a7c24 */ /* 0x003fce000f8e02ff */
.L_x_2:
[----:B--2---:R-:W-:-:S06]  /*0170*/  IMAD.WIDE R4, R11, 0x8, R8 ;  /* 0x000000080b047825 */ /* 0x004fcc00078e0208 */
[----:B------:R-:W2:Y:S01]  /*0180*/  LDG.E.64 R4, desc[UR8][R4.64] ;  /* 0x0000000804047981 */ /* 0x000ea2000c1e1b00 */
[----:B------:R-:W-:-:S04]  /*0190*/  IADD3 R11, PT, PT, R10, R11, RZ ;  /* 0x0000000b0a0b7210 */ /* 0x000fc80007ffe0ff */
[----:B------:R-:W-:Y:S01]  /*01a0*/  ISETP.GE.AND P1, PT, R11, UR10, PT ;  /* 0x0000000a0b007c0c */ /* 0x000fe2000bf26270 */
[----:B--2---:R-:W-:-:S10]  /*01b0*/  DMUL R6, R2, R4 ;  /* 0x0000000402067228 */ /* 0x004fd40000000000 */
[----:B0-----:R-:W0:Y:S02]  /*01c0*/  F2I.F64.FLOOR R6, R6 ;  /* 0x0000000600067311 */ /* 0x001e240000305100 */
[----:B0-----:R-:W-:-:S05]  /*01d0*/  LEA R12, R6, UR4, 0x2 ;  /* 0x00000004060c7c11 */ /* 0x001fca000f8e10ff */
[----:B------:R0:W-:Y:S01]  /*01e0*/  ATOMS.POPC.INC.32 RZ, [R12+URZ] ;  /* 0x000000000cff7f8c */ /* 0x0001e2000d8000ff */
[----:B------:R-:W-:Y:S05]  /*01f0*/  @!P1 BRA `(.L_x_2) ;  /* 0xfffffffc00dc9947 */ /* 0x000fea000383ffff */
.L_x_1:
[----:B------:R-:W-:Y:S05]  /*0200*/  BSYNC.RECONVERGENT B0 ;  /* 0x0000000000007941 */ /* 0x000fea0003800200 */
.L_x_0:
[----:B------:R-:W-:Y:S06]  /*0210*/  BAR.SYNC.DEFER_BLOCKING 0x0 ;  /* 0x0000000000007b1d */ /* 0x000fec0000010000 */
[----:B------:R-:W-:Y:S05]  /*0220*/  @P0 EXIT ;  /* 0x000000000000094d */ /* 0x000fea0003800000 */
[----:B------:R-:W1:Y:S01]  /*0230*/  LDS R5, [R0] ;  /* 0x0000000000057984 */ /* 0x000e620000000800 */
[----:B------:R-:W2:Y:S02]  /*0240*/  LDC.64 R2, c[0x0][0x388] ;  /* 0x0000e200ff027b82 */ /* 0x000ea40000000a00 */
[----:B--2---:R-:W-:-:S05]  /*0250*/  IMAD.WIDE.U32 R2, R13, 0x4, R2 ;  /* 0x000000040d027825 */ /* 0x004fca00078e0002 */
[----:B-1----:R-:W-:Y:S01]  /*0260*/  REDG.E.ADD.STRONG.GPU desc[UR8][R2.64], R5 ;  /* 0x000000050200798e */ /* 0x002fe2000c12e108 */
[----:B------:R-:W-:Y:S05]  /*0270*/  EXIT ;  /* 0x000000000000794d */ /* 0x000fea0003800000 */
.L_x_3:
[----:B------:R-:W-:-:S00]  /*0280*/  BRA `(.L_x_3) ;  /* 0xfffffffc00fc7947 */ /* 0x000fc0000383ffff */
[----:B------:R-:W-:-:S00]  /*0290*/  NOP ;  /* 0x0000000000007918 */ /* 0x000fc00000000000 */
        /* <DEDUP_REMOVED lines=14> */
.L_x_6:


//--------------------- .text._Z4pushPdS_S_S_id   --------------------------
	.section	.text._Z4pushPdS_S_S_id,"ax",@progbits
	.align	128
        .global         _Z4pushPdS_S_S_id
        .type           _Z4pushPdS_S_S_id,@function
        .size           _Z4pushPdS_S_S_id,(.L_x_7 - _Z4pushPdS_S_S_id)
        .other          _Z4pushPdS_S_S_id,@"STO_CUDA_ENTRY STV_DEFAULT"
_Z4pushPdS_S_S_id:
.text._Z4pushPdS_S_S_id:
[----:B------:R-:W-:Y:S01]  /*0000*/  LDC R1, c[0x0][0x37c] ;  /* 0x0000df00ff017b82 */ /* 0x000fe20000000800 */
[----:B------:R-:W0:Y:S01]  /*0010*/  S2R R11, SR_TID.X ;  /* 0x00000000000b7919 */ /* 0x000e220000002100 */
[----:B------:R-:W0:Y:S01]  /*0020*/  LDCU UR4, c[0x0][0x360] ;  /* 0x00006c00ff0477ac */ /* 0x000e220008000800 */
[----:B------:R-:W0:Y:S01]  /*0030*/  S2R R0, SR_CTAID.X ;  /* 0x0000000000007919 */ /* 0x000e220000002500 */
[----:B------:R-:W1:Y:S01]  /*0040*/  LDCU UR8, c[0x0][0x3a0] ;  /* 0x00007400ff0877ac */ /* 0x000e620008000800 */
[----:B0-----:R-:W-:-:S05]  /*0050*/  IMAD R11, R0, UR4, R11 ;  /* 0x00000004000b7c24 */ /* 0x001fca000f8e020b */
[----:B-1----:R-:W-:-:S13]  /*0060*/  ISETP.GE.AND P0, PT, R11, UR8, PT ;  /* 0x000000080b007c0c */ /* 0x002fda000bf06270 */
[----:B------:R-:W-:Y:S05]  /*0070*/  @P0 EXIT ;  /* 0x000000000000094d */ /* 0x000fea0003800000 */
[----:B------:R-:W0:Y:S01]  /*0080*/  LDC.64 R2, c[0x0][0x380] ;  /* 0x0000e000ff027b82 */ /* 0x000e220000000a00 */
[----:B------:R-:W1:Y:S01]  /*0090*/  LDCU UR5, c[0x0][0x370] ;  /* 0x00006e00ff0577ac */ /* 0x000e620008000800 */
[----:B------:R-:W2:Y:S06]  /*00a0*/  LDCU.64 UR6, c[0x0][0x358] ;  /* 0x00006b00ff0677ac */ /* 0x000eac0008000a00 */
[----:B------:R-:W3:Y:S01]  /*00b0*/  LDC.64 R4, c[0x0][0x388] ;  /* 0x0000e200ff047b82 */ /* 0x000ee20000000a00 */
[----:B------:R-:W4:Y:S07]  /*00c0*/  LDCU.64 UR10, c[0x0][0x3a8] ;  /* 0x00007500ff0a77ac */ /* 0x000f2e0008000a00 */
[----:B------:R-:W0:Y:S01]  /*00d0*/  LDC.64 R6, c[0x0][0x390] ;  /* 0x0000e400ff067b82 */ /* 0x000e220000000a00 */
[----:B-1----:R-:W-:-:S07]  /*00e0*/  UIMAD UR4, UR4, UR5, URZ ;  /* 0x00000005040472a4 */ /* 0x002fce000f8e02ff */
[----:B--2---:R-:W1:Y:S05]  /*00f0*/  LDC.64 R8, c[0x0][0x398] ;  /* 0x0000e600ff087b82 */ /* 0x004e6a0000000a00 */
.L_x_4:
[----:B0-2---:R-:W-:-:S04]  /*0100*/  IMAD.WIDE R12, R11, 0x8, R2 ;  /* 0x000000080b0c7825 */ /* 0x005fc800078e0202 */
[----:B------:R-:W-:Y:S02]  /*0110*/  IMAD.WIDE R14, R11, 0x8, R6 ;  /* 0x000000080b0e7825 */ /* 0x000fe400078e0206 */
[----:B------:R-:W4:Y:S04]  /*0120*/  LDG.E.64 R12, desc[UR6][R12.64] ;  /* 0x000000060c0c7981 */ /* 0x000f28000c1e1b00 */
[----:B------:R-:W4:Y:S02]  /*0130*/  LDG.E.64 R16, desc[UR6][R14.64] ;  /* 0x000000060e107981 */ /* 0x000f24000c1e1b00 */
[----:B----4-:R-:W-:-:S06]  /*0140*/  DFMA R16, R16, UR10, R12 ;  /* 0x0000000a10107c2b */ /* 0x010fcc000800000c */
[----:B------:R-:W0:Y:S08]  /*0150*/  F2I.F64.FLOOR R0, R16 ;  /* 0x0000001000007311 */ /* 0x000e300000305100 */
[----:B0-----:R-:W0:Y:S02]  /*0160*/  I2F.F64 R18, R0 ;  /* 0x0000000000127312 */ /* 0x001e240000201c00 */
[----:B0-----:R-:W-:Y:S01]  /*0170*/  DADD R20, R16, -R18 ;  /* 0x0000000010147229 */ /* 0x001fe20000000812 */
[----:B---3--:R-:W-:-:S06]  /*0180*/  IMAD.WIDE R18, R11, 0x8, R4 ;  /* 0x000000080b127825 */ /* 0x008fcc00078e0204 */
[----:B------:R2:W-:Y:S04]  /*0190*/  STG.E.64 desc[UR6][R18.64], R20 ;  /* 0x0000001412007986 */ /* 0x0005e8000c101b06 */
[----:B------:R-:W3:Y:S01]  /*01a0*/  LDG.E.64 R22, desc[UR6][R14.64] ;  /* 0x000000060e167981 */ /* 0x000ee2000c1e1b00 */
[----:B------:R-:W-:Y:S01]  /*01b0*/  UMOV UR12, 0xc28f5c29 ;  /* 0xc28f5c29000c7882 */ /* 0x000fe20000000000 */
[----:B------:R-:W-:Y:S01]  /*01c0*/  UMOV UR13, 0x3ff028f5 ;  /* 0x3ff028f5000d7882 */ /* 0x000fe20000000000 */
[C---:B-1----:R-:W-:Y:S01]  /*01d0*/  IMAD.WIDE R12, R11.reuse, 0x8, R8 ;  /* 0x000000080b0c7825 */ /* 0x042fe200078e0208 */
[----:B------:R-:W-:-:S04]  /*01e0*/  IADD3 R11, PT, PT, R11, UR4, RZ ;  /* 0x000000040b0b7c10 */ /* 0x000fc8000fffe0ff */
[----:B------:R-:W-:Y:S01]  /*01f0*/  ISETP.GE.AND P0, PT, R11, UR8, PT ;  /* 0x000000080b007c0c */ /* 0x000fe2000bf06270 */
[----:B---3--:R-:W-:-:S07]  /*0200*/  DMUL R22, R22, UR12 ;  /* 0x0000000c16167c28 */ /* 0x008fce0008000000 */
[----:B------:R2:W-:Y:S05]  /*0210*/  STG.E.64 desc[UR6][R12.64], R22 ;  /* 0x000000160c007986 */ /* 0x0005ea000c101b06 */
[----:B------:R-:W-:Y:S05]  /*0220*/  @!P0 BRA `(.L_x_4) ;  /* 0xfffffffc00b48947 */ /* 0x000fea000383ffff */
[----:B------:R-:W-:Y:S05]  /*0230*/  EXIT ;  /* 0x000000000000794d */ /* 0x000fea0003800000 */
.L_x_5:
        /* <DEDUP_REMOVED lines=12> */
.L_x_7:


//--------------------- .nv.shared._Z9histogramPdPiii --------------------------
	.section	.nv.shared._Z9histogramPdPiii,"aw",@nobits
	.sectionflags	@""
	.align	16
	.zero		1024


//--------------------- .nv.shared.reserved.0     --------------------------
	.section	.nv.shared.reserved.0,"aw",@nobits
	.weak		__nv_reservedSMEM_offset_0_alias
	.size		__nv_reservedSMEM_offset_0_alias, 0, 64
	.other		__nv_reservedSMEM_offset_0_alias,@"STO_CUDA_RESERVED_SHARED STV_DEFAULT"
__nv_reservedSMEM_offset_0_alias:
	.zero		0
	.zero		64


//--------------------- .nv.shared._Z4pushPdS_S_S_id --------------------------
	.section	.nv.shared._Z4pushPdS_S_S_id,"aw",@nobits
	.sectionflags	@""
	.align	16
	.zero		1024


//--------------------- .nv.constant0._Z9histogramPdPiii --------------------------
	.section	.nv.constant0._Z9histogramPdPiii,"a",@progbits
	.sectionflags	@""
	.align	4
.nv.constant0._Z9histogramPdPiii:
	.zero		920


//--------------------- .nv.constant0._Z4pushPdS_S_S_id --------------------------
	.section	.nv.constant0._Z4pushPdS_S_S_id,"a",@progbits
	.sectionflags	@""
	.align	4
.nv.constant0._Z4pushPdS_S_S_id:
	.zero		944


//--------------------- SYMBOLS --------------------------

	.type		.nv.reservedSmem.offset0,@object
	.size		.nv.reservedSmem.offset0,0x4
	.type		.nv.reservedSmem.cap,@object
	.size		.nv.reservedSmem.cap,0x4
